//
// Generated by NVIDIA NVVM Compiler
//
// Compiler Build ID: CL-36424714
// Cuda compilation tools, release 13.0, V13.0.88
// Based on NVVM 20.0.0
//

.version 9.0
.target sm_100
.address_size 64

	// .globl	_Z11helloWorld1v
.extern .func  (.param .b32 func_retval0) vprintf
(
	.param .b64 vprintf_param_0,
	.param .b64 vprintf_param_1
)
;
.global .align 1 .b8 $str[17] = {72, 101, 108, 108, 111, 44, 32, 119, 111, 114, 108, 100, 32, 49, 33, 10};
.global .align 1 .b8 $str$1[17] = {72, 101, 108, 108, 111, 44, 32, 119, 111, 114, 108, 100, 32, 50, 33, 10};

.visible .entry _Z11helloWorld1v()
{
	.reg .b32 	%r<3>;
	.reg .b64 	%rd<3>;

	mov.u64 	%rd1, $str;
	cvta.global.u64 	%rd2, %rd1;
	{ // callseq 0, 0
	.param .b64 param0;
	st.param.b64 	[param0], %rd2;
	.param .b64 param1;
	st.param.b64 	[param1], 0;
	.param .b32 retval0;
	call.uni (retval0), 
	vprintf, 
	(
	param0, 
	param1
	);
	ld.param.b32 	%r1, [retval0];
	} // callseq 0
	ret;

}
	// .globl	_Z11helloWorld2v
.visible .entry _Z11helloWorld2v()
{
	.reg .b32 	%r<3>;
	.reg .b64 	%rd<3>;

	mov.u64 	%rd1, $str$1;
	cvta.global.u64 	%rd2, %rd1;
	{ // callseq 1, 0
	.param .b64 param0;
	st.param.b64 	[param0], %rd2;
	.param .b64 param1;
	st.param.b64 	[param1], 0;
	.param .b32 retval0;
	call.uni (retval0), 
	vprintf, 
	(
	param0, 
	param1
	);
	ld.param.b32 	%r1, [retval0];
	} // callseq 1
	ret;

}


// ===== COMPILED SASS (sm_100) =====

	.target	sm_100

	.elftype	@"ET_EXEC"


//--------------------- .note.nv.tkinfo           --------------------------
	.section	.note.nv.tkinfo,"",@"SHT_NOTE"
	.sectionflags	@"SHF_NOTE_NV_TKINFO"
	.tkinfo
        /*0018*/ 	.word	0x00000002
        /*0030*/ 	.string	""
        /*0030*/ 	.string	"ptxas"
        /*0030*/ 	.string	"Cuda compilation tools, release 13.0, V13.0.88"
        /*0030*/ 	.string	"Build cuda_13.0.r13.0/compiler.36424714_0"
        /*0030*/ 	.string	"-arch sm_100 -m 64 "



//--------------------- .note.nv.cuinfo           --------------------------
	.section	.note.nv.cuinfo,"",@"SHT_NOTE"
	.sectionflags	@"SHF_NOTE_NV_CUINFO"
        /*0018*/ 	.short	0x0002
        /*001a*/ 	.short	0x0064
        /*001c*/ 	.short	0x0082
	.zero		2


//--------------------- .nv.info                  --------------------------
	.section	.nv.info,"",@"SHT_CUDA_INFO"
	.align	4


	//----- nvinfo : EIATTR_REGCOUNT
	.align		4
        /*0000*/ 	.byte	0x04, 0x2f
        /*0002*/ 	.short	(.L_3 - .L_2)
	.align		4
.L_2:
        /*0004*/ 	.word	index@(_Z11helloWorld1v)
        /*0008*/ 	.word	0x00000018


	//----- nvinfo : EIATTR_FRAME_SIZE
	.align		4
.L_3:
        /*000c*/ 	.byte	0x04, 0x11
        /*000e*/ 	.short	(.L_5 - .L_4)
	.align		4
.L_4:
        /*0010*/ 	.word	index@(_Z11helloWorld1v)
        /*0014*/ 	.word	0x00000000


	//----- nvinfo : EIATTR_REGCOUNT
	.align		4
.L_5:
        /*0018*/ 	.byte	0x04, 0x2f
        /*001a*/ 	.short	(.L_7 - .L_6)
	.align		4
.L_6:
        /*001c*/ 	.word	index@(_Z11helloWorld2v)
        /*0020*/ 	.word	0x00000018


	//----- nvinfo : EIATTR_FRAME_SIZE
	.align		4
.L_7:
        /*0024*/ 	.byte	0x04, 0x11
        /*0026*/ 	.short	(.L_9 - .L_8)
	.align		4
.L_8:
        /*0028*/ 	.word	index@(_Z11helloWorld2v)
        /*002c*/ 	.word	0x00000000


	//----- nvinfo : EIATTR_MIN_STACK_SIZE
	.align		4
.L_9:
        /*0030*/ 	.byte	0x04, 0x12
        /*0032*/ 	.short	(.L_11 - .L_10)
	.align		4
.L_10:
        /*0034*/ 	.word	index@(_Z11helloWorld2v)
        /*0038*/ 	.word	0x00000000


	//----- nvinfo : EIATTR_MIN_STACK_SIZE
	.align		4
.L_11:
        /*003c*/ 	.byte	0x04, 0x12
        /*003e*/ 	.short	(.L_13 - .L_12)
	.align		4
.L_12:
        /*0040*/ 	.word	index@(_Z11helloWorld1v)
        /*0044*/ 	.word	0x00000000
.L_13:


//--------------------- .nv.compat                --------------------------
	.section	.nv.compat,"",@"SHT_CUDA_COMPAT_INFO"
	.align	4
        /*0000*/ 	.byte	0x02, 0x09, 0x00, 0x00, 0x02, 0x02, 0x01, 0x00, 0x02, 0x05, 0x05, 0x00, 0x03, 0x07, 0x01, 0x01
        /*0010*/ 	.byte	0x02, 0x03, 0x00, 0x00, 0x02, 0x06, 0x01, 0x00, 0x04, 0x0b, 0x08, 0x00, 0x09, 0x00, 0x00, 0x00
        /*0020*/ 	.byte	0x00, 0x00, 0x00, 0x00


//--------------------- .nv.info._Z11helloWorld2v --------------------------
	.section	.nv.info._Z11helloWorld2v,"",@"SHT_CUDA_INFO"
	.sectionflags	@""
	.align	4


	//----- nvinfo : EIATTR_CUDA_API_VERSION
	.align		4
        /*0000*/ 	.byte	0x04, 0x37
        /*0002*/ 	.short	(.L_15 - .L_14)
.L_14:
        /*0004*/ 	.word	0x00000082


	//----- nvinfo : EIATTR_SPARSE_MMA_MASK
	.align		4
.L_15:
        /*0008*/ 	.byte	0x03, 0x50
        /*000a*/ 	.short	0x0000


	//----- nvinfo : EIATTR_MAXREG_COUNT
	.align		4
        /*000c*/ 	.byte	0x03, 0x1b
        /*000e*/ 	.short	0x00ff


	//----- nvinfo : EIATTR_EXTERNS
	.align		4
        /*0010*/ 	.byte	0x04, 0x0f
        /*0012*/ 	.short	(.L_17 - .L_16)


	//   ....[0]....
	.align		4
.L_16:
        /*0014*/ 	.word	index@(vprintf)


	//----- nvinfo : EIATTR_MERCURY_ISA_VERSION
	.align		4
.L_17:
        /*0018*/ 	.byte	0x03, 0x5f
        /*001a*/ 	.short	0x0101


	//----- nvinfo : EIATTR_VRC_CTA_INIT_COUNT
	.align		4
        /*001c*/ 	.byte	0x02, 0x4a
	.zero		1
	.zero		1


	//----- nvinfo : EIATTR_SYSCALL_OFFSETS
	.align		4
        /*0020*/ 	.byte	0x04, 0x46
        /*0022*/ 	.short	(.L_19 - .L_18)


	//   ....[0]....
.L_18:
        /*0024*/ 	.word	0x00000080


	//----- nvinfo : EIATTR_EXIT_INSTR_OFFSETS
	.align		4
.L_19:
        /*0028*/ 	.byte	0x04, 0x1c
        /*002a*/ 	.short	(.L_21 - .L_20)


	//   ....[0]....
.L_20:
        /*002c*/ 	.word	0x00000090


	//----- nvinfo : EIATTR_SW_WAR
	.align		4
.L_21:
        /*0030*/ 	.byte	0x04, 0x36
        /*0032*/ 	.short	(.L_23 - .L_22)
.L_22:
        /*0034*/ 	.word	0x00000008
.L_23:


//--------------------- .nv.info._Z11helloWorld1v --------------------------
	.section	.nv.info._Z11helloWorld1v,"",@"SHT_CUDA_INFO"
	.sectionflags	@""
	.align	4


	//----- nvinfo : EIATTR_CUDA_API_VERSION
	.align		4
        /*0000*/ 	.byte	0x04, 0x37
        /*0002*/ 	.short	(.L_25 - .L_24)
.L_24:
        /*0004*/ 	.word	0x00000082


	//----- nvinfo : EIATTR_SPARSE_MMA_MASK
	.align		4
.L_25:
        /*0008*/ 	.byte	0x03, 0x50
        /*000a*/ 	.short	0x0000


	//----- nvinfo : EIATTR_MAXREG_COUNT
	.align		4
        /*000c*/ 	.byte	0x03, 0x1b
        /*000e*/ 	.short	0x00ff


	//----- nvinfo : EIATTR_EXTERNS
	.align		4
        /*0010*/ 	.byte	0x04, 0x0f
        /*0012*/ 	.short	(.L_27 - .L_26)


	//   ....[0]....
	.align		4
.L_26:
        /*0014*/ 	.word	index@(vprintf)


	//----- nvinfo : EIATTR_MERCURY_ISA_VERSION
	.align		4
.L_27:
        /*0018*/ 	.byte	0x03, 0x5f
        /*001a*/ 	.short	0x0101


	//----- nvinfo : EIATTR_VRC_CTA_INIT_COUNT
	.align		4
        /*001c*/ 	.byte	0x02, 0x4a
	.zero		1
	.zero		1


	//----- nvinfo : EIATTR_SYSCALL_OFFSETS
	.align		4
        /*0020*/ 	.byte	0x04, 0x46
        /*0022*/ 	.short	(.L_29 - .L_28)


	//   ....[0]....
.L_28:
        /*0024*/ 	.word	0x00000080


	//----- nvinfo : EIATTR_EXIT_INSTR_OFFSETS
	.align		4
.L_29:
        /*0028*/ 	.byte	0x04, 0x1c
        /*002a*/ 	.short	(.L_31 - .L_30)


	//   ....[0]....
.L_30:
        /*002c*/ 	.word	0x00000090


	//----- nvinfo : EIATTR_SW_WAR
	.align		4
.L_31:
        /*0030*/ 	.byte	0x04, 0x36
        /*0032*/ 	.short	(.L_33 - .L_32)
.L_32:
        /*0034*/ 	.word	0x00000008
.L_33:


//--------------------- .nv.callgraph             --------------------------
	.section	.nv.callgraph,"",@"SHT_CUDA_CALLGRAPH"
	.align	4
	.sectionentsize	8
	.align		4
        /*0000*/ 	.word	0x00000000
	.align		4
        /*0004*/ 	.word	0xffffffff
	.align		4
        /*0008*/ 	.word	index@(_Z11helloWorld2v)
	.align		4
        /*000c*/ 	.word	index@(vprintf)
	.align		4
        /*0010*/ 	.word	index@(_Z11helloWorld1v)
	.align		4
        /*0014*/ 	.word	index@(vprintf)
	.align		4
        /*0018*/ 	.word	0x00000000
	.align		4
        /*001c*/ 	.word	0xfffffffe
	.align		4
        /*0020*/ 	.word	0x00000000
	.align		4
        /*0024*/ 	.word	0xfffffffd
	.align		4
        /*0028*/ 	.word	0x00000000
	.align		4
        /*002c*/ 	.word	0xfffffffc


//--------------------- .nv.constant4             --------------------------
	.section	.nv.constant4,"a",@progbits
	.align	8
	.align		8
.nv.constant4:
        /*0000*/ 	.dword	vprintf
	.align		8
        /*0008*/ 	.dword	$str
	.align		8
        /*0010*/ 	.dword	$str$1


//--------------------- .text._Z11helloWorld2v    --------------------------
	.section	.text._Z11helloWorld2v,"ax",@progbits
	.align	128
        .global         _Z11helloWorld2v
        .type           _Z11helloWorld2v,@function
        .size           _Z11helloWorld2v,(.L_x_4 - _Z11helloWorld2v)
        .other          _Z11helloWorld2v,@"STO_CUDA_ENTRY STV_DEFAULT"
_Z11helloWorld2v:
.text._Z11helloWorld2v:
[----:B------:R-:W0:Y:S01]  /*0000*/  LDC R1, c[0x0][0x37c] ;  /* 0x0000df00ff017b82 */ /* 0x000e220000000800 */
[----:B------:R-:W-:Y:S01]  /*0010*/  MOV R0, 0x0 ;  /* 0x0000000000007802 */ /* 0x000fe20000000f00 */
[----:B------:R-:W1:Y:S01]  /*0020*/  LDCU.64 UR4, c[0x4][0x10] ;  /* 0x01000200ff0477ac */ /* 0x000e620008000a00 */
[----:B------:R-:W-:-:S05]  /*0030*/  CS2R R6, SRZ ;  /* 0x0000000000067805 */ /* 0x000fca000001ff00 */
[----:B------:R2:W3:Y:S01]  /*0040*/  LDC.64 R2, c[0x4][R0] ;  /* 0x0100000000027b82 */ /* 0x0004e20000000a00 */
[----:B-1----:R-:W-:Y:S02]  /*0050*/  IMAD.U32 R4, RZ, RZ, UR4 ;  /* 0x00000004ff047e24 */ /* 0x002fe4000f8e00ff */
[----:B--2---:R-:W-:-:S07]  /*0060*/  IMAD.U32 R5, RZ, RZ, UR5 ;  /* 0x00000005ff057e24 */ /* 0x004fce000f8e00ff */
[----:B------:R-:W-:-:S07]  /*0070*/  LEPC R20, `(.L_x_0) ;  /* 0x000000001014794e */ /* 0x000fce0000000000 */
[----:B0--3--:R-:W-:Y:S05]  /*0080*/  CALL.ABS.NOINC R2 ;  /* 0x0000000002007343 */ /* 0x009fea0003c00000 */
.L_x_0:
[----:B------:R-:W-:Y:S05]  /*0090*/  EXIT ;  /* 0x000000000000794d */ /* 0x000fea0003800000 */
.L_x_1:
[----:B------:R-:W-:-:S00]  /*00a0*/  BRA `(.L_x_1) ;  /* 0xfffffffc00fc7947 */ /* 0x000fc0000383ffff */
[----:B------:R-:W-:-:S00]  /*00b0*/  NOP ;  /* 0x0000000000007918 */ /* 0x000fc00000000000 */
        /* <DEDUP_REMOVED lines=12> */
.L_x_4:


//--------------------- .text._Z11helloWorld1v    --------------------------
	.section	.text._Z11helloWorld1v,"ax",@progbits
	.align	128
        .global         _Z11helloWorld1v
        .type           _Z11helloWorld1v,@function
        .size           _Z11helloWorld1v,(.L_x_5 - _Z11helloWorld1v)
        .other          _Z11helloWorld1v,@"STO_CUDA_ENTRY STV_DEFAULT"
_Z11helloWorld1v:
.text._Z11helloWorld1v:
        /* <DEDUP_REMOVED lines=9> */
.L_x_2:
[----:B------:R-:W-:Y:S05]  /*0090*/  EXIT ;  /* 0x000000000000794d */ /* 0x000fea0003800000 */
.L_x_3:
        /* <DEDUP_REMOVED lines=14> */
.L_x_5:


//--------------------- .nv.global.init           --------------------------
	.section	.nv.global.init,"aw",@progbits
.nv.global.init:
	.type		$str,@object
	.size		$str,($str$1 - $str)
$str:
        /*0000*/ 	.byte	0x48, 0x65, 0x6c, 0x6c, 0x6f, 0x2c, 0x20, 0x77, 0x6f, 0x72, 0x6c, 0x64, 0x20, 0x31, 0x21, 0x0a
        /*0010*/ 	.byte	0x00
	.type		$str$1,@object
	.size		$str$1,(.L_1 - $str$1)
$str$1:
        /*0011*/ 	.byte	0x48, 0x65, 0x6c, 0x6c, 0x6f, 0x2c, 0x20, 0x77, 0x6f, 0x72, 0x6c, 0x64, 0x20, 0x32, 0x21, 0x0a
        /*0021*/ 	.byte	0x00
.L_1:


//--------------------- .nv.shared.reserved.0     --------------------------
	.section	.nv.shared.reserved.0,"aw",@nobits
	.weak		__nv_reservedSMEM_offset_0_alias
	.size		__nv_reservedSMEM_offset_0_alias, 0, 64
	.other		__nv_reservedSMEM_offset_0_alias,@"STO_CUDA_RESERVED_SHARED STV_DEFAULT"
__nv_reservedSMEM_offset_0_alias:
	.zero		0
	.zero		64


//--------------------- .nv.constant0._Z11helloWorld2v --------------------------
	.section	.nv.constant0._Z11helloWorld2v,"a",@progbits
	.sectionflags	@""
	.align	4
.nv.constant0._Z11helloWorld2v:
	.zero		896


//--------------------- .nv.constant0._Z11helloWorld1v --------------------------
	.section	.nv.constant0._Z11helloWorld1v,"a",@progbits
	.sectionflags	@""
	.align	4
.nv.constant0._Z11helloWorld1v:
	.zero		896


//--------------------- SYMBOLS --------------------------

	.type		.nv.reservedSmem.offset0,@object
	.size		.nv.reservedSmem.offset0,0x4
	.type		vprintf,@function
